//
// Generated by NVIDIA NVVM Compiler
//
// Compiler Build ID: CL-36424714
// Cuda compilation tools, release 13.0, V13.0.88
// Based on NVVM 20.0.0
//

.version 9.0
.target sm_100
.address_size 64

	// .globl	_Z13write_patternPjmj

.visible .entry _Z13write_patternPjmj(
	.param .u64 .ptr .align 1 _Z13write_patternPjmj_param_0,
	.param .u64 _Z13write_patternPjmj_param_1,
	.param .u32 _Z13write_patternPjmj_param_2
)
{
	.reg .pred 	%p<2>;
	.reg .b32 	%r<8>;
	.reg .b64 	%rd<7>;

	ld.param.u64 	%rd2, [_Z13write_patternPjmj_param_0];
	ld.param.u64 	%rd3, [_Z13write_patternPjmj_param_1];
	ld.param.u32 	%r1, [_Z13write_patternPjmj_param_2];
	mov.u32 	%r2, %ctaid.x;
	mov.u32 	%r3, %ntid.x;
	mov.u32 	%r4, %tid.x;
	mad.lo.s32 	%r5, %r2, %r3, %r4;
	cvt.u64.u32 	%rd1, %r5;
	setp.le.u64 	%p1, %rd3, %rd1;
	@%p1 bra 	$L__BB0_2;
	cvt.u32.u64 	%r6, %rd1;
	cvta.to.global.u64 	%rd4, %rd2;
	add.s32 	%r7, %r1, %r6;
	shl.b64 	%rd5, %rd1, 2;
	add.s64 	%rd6, %rd4, %rd5;
	st.global.u32 	[%rd6], %r7;
$L__BB0_2:
	ret;

}
	// .globl	_Z13check_patternPjmjPi
.visible .entry _Z13check_patternPjmjPi(
	.param .u64 .ptr .align 1 _Z13check_patternPjmjPi_param_0,
	.param .u64 _Z13check_patternPjmjPi_param_1,
	.param .u32 _Z13check_patternPjmjPi_param_2,
	.param .u64 .ptr .align 1 _Z13check_patternPjmjPi_param_3
)
{
	.reg .pred 	%p<3>;
	.reg .b32 	%r<7>;
	.reg .b64 	%rd<12>;

	ld.param.u64 	%rd2, [_Z13check_patternPjmjPi_param_0];
	ld.param.u64 	%rd4, [_Z13check_patternPjmjPi_param_1];
	ld.param.u32 	%r1, [_Z13check_patternPjmjPi_param_2];
	ld.param.u64 	%rd3, [_Z13check_patternPjmjPi_param_3];
	mov.u32 	%r2, %ctaid.x;
	mov.u32 	%r3, %ntid.x;
	mov.u32 	%r4, %tid.x;
	mad.lo.s32 	%r5, %r2, %r3, %r4;
	cvt.u64.u32 	%rd1, %r5;
	setp.le.u64 	%p1, %rd4, %rd1;
	@%p1 bra 	$L__BB1_3;
	cvta.to.global.u64 	%rd5, %rd2;
	shl.b64 	%rd6, %rd1, 2;
	add.s64 	%rd7, %rd5, %rd6;
	ld.global.u32 	%rd8, [%rd7];
	cvt.u64.u32 	%rd9, %r1;
	add.s64 	%rd10, %rd9, %rd1;
	setp.eq.s64 	%p2, %rd10, %rd8;
	@%p2 bra 	$L__BB1_3;
	cvta.to.global.u64 	%rd11, %rd3;
	atom.global.add.u32 	%r6, [%rd11], 1;
$L__BB1_3:
	ret;

}


// ===== COMPILED SASS (sm_100) =====

	.target	sm_100

	.elftype	@"ET_EXEC"


//--------------------- .note.nv.tkinfo           --------------------------
	.section	.note.nv.tkinfo,"",@"SHT_NOTE"
	.sectionflags	@"SHF_NOTE_NV_TKINFO"
	.tkinfo
        /*0018*/ 	.word	0x00000002
        /*0030*/ 	.string	""
        /*0030*/ 	.string	"ptxas"
        /*0030*/ 	.string	"Cuda compilation tools, release 13.0, V13.0.88"
        /*0030*/ 	.string	"Build cuda_13.0.r13.0/compiler.36424714_0"
        /*0030*/ 	.string	"-arch sm_100 -m 64 "



//--------------------- .note.nv.cuinfo           --------------------------
	.section	.note.nv.cuinfo,"",@"SHT_NOTE"
	.sectionflags	@"SHF_NOTE_NV_CUINFO"
        /*0018*/ 	.short	0x0002
        /*001a*/ 	.short	0x0064
        /*001c*/ 	.short	0x0082
	.zero		2


//--------------------- .nv.info                  --------------------------
	.section	.nv.info,"",@"SHT_CUDA_INFO"
	.align	4


	//----- nvinfo : EIATTR_REGCOUNT
	.align		4
        /*0000*/ 	.byte	0x04, 0x2f
        /*0002*/ 	.short	(.L_1 - .L_0)
	.align		4
.L_0:
        /*0004*/ 	.word	index@(_Z13write_patternPjmj)
        /*0008*/ 	.word	0x00000008


	//----- nvinfo : EIATTR_FRAME_SIZE
	.align		4
.L_1:
        /*000c*/ 	.byte	0x04, 0x11
        /*000e*/ 	.short	(.L_3 - .L_2)
	.align		4
.L_2:
        /*0010*/ 	.word	index@(_Z13write_patternPjmj)
        /*0014*/ 	.word	0x00000000


	//----- nvinfo : EIATTR_REGCOUNT
	.align		4
.L_3:
        /*0018*/ 	.byte	0x04, 0x2f
        /*001a*/ 	.short	(.L_5 - .L_4)
	.align		4
.L_4:
        /*001c*/ 	.word	index@(_Z13check_patternPjmjPi)
        /*0020*/ 	.word	0x00000008


	//----- nvinfo : EIATTR_FRAME_SIZE
	.align		4
.L_5:
        /*0024*/ 	.byte	0x04, 0x11
        /*0026*/ 	.short	(.L_7 - .L_6)
	.align		4
.L_6:
        /*0028*/ 	.word	index@(_Z13check_patternPjmjPi)
        /*002c*/ 	.word	0x00000000


	//----- nvinfo : EIATTR_MIN_STACK_SIZE
	.align		4
.L_7:
        /*0030*/ 	.byte	0x04, 0x12
        /*0032*/ 	.short	(.L_9 - .L_8)
	.align		4
.L_8:
        /*0034*/ 	.word	index@(_Z13check_patternPjmjPi)
        /*0038*/ 	.word	0x00000000


	//----- nvinfo : EIATTR_MIN_STACK_SIZE
	.align		4
.L_9:
        /*003c*/ 	.byte	0x04, 0x12
        /*003e*/ 	.short	(.L_11 - .L_10)
	.align		4
.L_10:
        /*0040*/ 	.word	index@(_Z13write_patternPjmj)
        /*0044*/ 	.word	0x00000000
.L_11:


//--------------------- .nv.compat                --------------------------
	.section	.nv.compat,"",@"SHT_CUDA_COMPAT_INFO"
	.align	4
        /*0000*/ 	.byte	0x02, 0x09, 0x00, 0x00, 0x02, 0x02, 0x01, 0x00, 0x02, 0x05, 0x05, 0x00, 0x03, 0x07, 0x01, 0x01
        /*0010*/ 	.byte	0x02, 0x03, 0x00, 0x00, 0x02, 0x06, 0x01, 0x00, 0x04, 0x0b, 0x08, 0x00, 0x09, 0x00, 0x00, 0x00
        /*0020*/ 	.byte	0x00, 0x00, 0x00, 0x00


//--------------------- .nv.info._Z13check_patternPjmjPi --------------------------
	.section	.nv.info._Z13check_patternPjmjPi,"",@"SHT_CUDA_INFO"
	.sectionflags	@""
	.align	4


	//----- nvinfo : EIATTR_CUDA_API_VERSION
	.align		4
        /*0000*/ 	.byte	0x04, 0x37
        /*0002*/ 	.short	(.L_13 - .L_12)
.L_12:
        /*0004*/ 	.word	0x00000082


	//----- nvinfo : EIATTR_KPARAM_INFO
	.align		4
.L_13:
        /*0008*/ 	.byte	0x04, 0x17
        /*000a*/ 	.short	(.L_15 - .L_14)
.L_14:
        /*000c*/ 	.word	0x00000000
        /*0010*/ 	.short	0x0003
        /*0012*/ 	.short	0x0018
        /*0014*/ 	.byte	0x00, 0xf5, 0x21, 0x00


	//----- nvinfo : EIATTR_KPARAM_INFO
	.align		4
.L_15:
        /*0018*/ 	.byte	0x04, 0x17
        /*001a*/ 	.short	(.L_17 - .L_16)
.L_16:
        /*001c*/ 	.word	0x00000000
        /*0020*/ 	.short	0x0002
        /*0022*/ 	.short	0x0010
        /*0024*/ 	.byte	0x00, 0xf0, 0x11, 0x00


	//----- nvinfo : EIATTR_KPARAM_INFO
	.align		4
.L_17:
        /*0028*/ 	.byte	0x04, 0x17
        /*002a*/ 	.short	(.L_19 - .L_18)
.L_18:
        /*002c*/ 	.word	0x00000000
        /*0030*/ 	.short	0x0001
        /*0032*/ 	.short	0x0008
        /*0034*/ 	.byte	0x00, 0xf0, 0x21, 0x00


	//----- nvinfo : EIATTR_KPARAM_INFO
	.align		4
.L_19:
        /*0038*/ 	.byte	0x04, 0x17
        /*003a*/ 	.short	(.L_21 - .L_20)
.L_20:
        /*003c*/ 	.word	0x00000000
        /*0040*/ 	.short	0x0000
        /*0042*/ 	.short	0x0000
        /*0044*/ 	.byte	0x00, 0xf5, 0x21, 0x00


	//----- nvinfo : EIATTR_SPARSE_MMA_MASK
	.align		4
.L_21:
        /*0048*/ 	.byte	0x03, 0x50
        /*004a*/ 	.short	0x0000


	//----- nvinfo : EIATTR_MAXREG_COUNT
	.align		4
        /*004c*/ 	.byte	0x03, 0x1b
        /*004e*/ 	.short	0x00ff


	//----- nvinfo : EIATTR_MERCURY_ISA_VERSION
	.align		4
        /*0050*/ 	.byte	0x03, 0x5f
        /*0052*/ 	.short	0x0101


	//----- nvinfo : EIATTR_INT_WARP_WIDE_INSTR_OFFSETS
	.align		4
        /*0054*/ 	.byte	0x04, 0x31
        /*0056*/ 	.short	(.L_23 - .L_22)


	//   ....[0]....
.L_22:
        /*0058*/ 	.word	0x00000160


	//----- nvinfo : EIATTR_VRC_CTA_INIT_COUNT
	.align		4
.L_23:
        /*005c*/ 	.byte	0x02, 0x4a
	.zero		1
	.zero		1


	//----- nvinfo : EIATTR_EXIT_INSTR_OFFSETS
	.align		4
        /*0060*/ 	.byte	0x04, 0x1c
        /*0062*/ 	.short	(.L_25 - .L_24)


	//   ....[0]....
.L_24:
        /*0064*/ 	.word	0x00000080


	//   ....[1]....
        /*0068*/ 	.word	0x00000130


	//   ....[2]....
        /*006c*/ 	.word	0x000001b0


	//----- nvinfo : EIATTR_CBANK_PARAM_SIZE
	.align		4
.L_25:
        /*0070*/ 	.byte	0x03, 0x19
        /*0072*/ 	.short	0x0020


	//----- nvinfo : EIATTR_PARAM_CBANK
	.align		4
        /*0074*/ 	.byte	0x04, 0x0a
        /*0076*/ 	.short	(.L_27 - .L_26)
	.align		4
.L_26:
        /*0078*/ 	.word	index@(.nv.constant0._Z13check_patternPjmjPi)
        /*007c*/ 	.short	0x0380
        /*007e*/ 	.short	0x0020


	//----- nvinfo : EIATTR_SW_WAR
	.align		4
.L_27:
        /*0080*/ 	.byte	0x04, 0x36
        /*0082*/ 	.short	(.L_29 - .L_28)
.L_28:
        /*0084*/ 	.word	0x00000008
.L_29:


//--------------------- .nv.info._Z13write_patternPjmj --------------------------
	.section	.nv.info._Z13write_patternPjmj,"",@"SHT_CUDA_INFO"
	.sectionflags	@""
	.align	4


	//----- nvinfo : EIATTR_CUDA_API_VERSION
	.align		4
        /*0000*/ 	.byte	0x04, 0x37
        /*0002*/ 	.short	(.L_31 - .L_30)
.L_30:
        /*0004*/ 	.word	0x00000082


	//----- nvinfo : EIATTR_KPARAM_INFO
	.align		4
.L_31:
        /*0008*/ 	.byte	0x04, 0x17
        /*000a*/ 	.short	(.L_33 - .L_32)
.L_32:
        /*000c*/ 	.word	0x00000000
        /*0010*/ 	.short	0x0002
        /*0012*/ 	.short	0x0010
        /*0014*/ 	.byte	0x00, 0xf0, 0x11, 0x00


	//----- nvinfo : EIATTR_KPARAM_INFO
	.align		4
.L_33:
        /*0018*/ 	.byte	0x04, 0x17
        /*001a*/ 	.short	(.L_35 - .L_34)
.L_34:
        /*001c*/ 	.word	0x00000000
        /*0020*/ 	.short	0x0001
        /*0022*/ 	.short	0x0008
        /*0024*/ 	.byte	0x00, 0xf0, 0x21, 0x00


	//----- nvinfo : EIATTR_KPARAM_INFO
	.align		4
.L_35:
        /*0028*/ 	.byte	0x04, 0x17
        /*002a*/ 	.short	(.L_37 - .L_36)
.L_36:
        /*002c*/ 	.word	0x00000000
        /*0030*/ 	.short	0x0000
        /*0032*/ 	.short	0x0000
        /*0034*/ 	.byte	0x00, 0xf5, 0x21, 0x00


	//----- nvinfo : EIATTR_SPARSE_MMA_MASK
	.align		4
.L_37:
        /*0038*/ 	.byte	0x03, 0x50
        /*003a*/ 	.short	0x0000


	//----- nvinfo : EIATTR_MAXREG_COUNT
	.align		4
        /*003c*/ 	.byte	0x03, 0x1b
        /*003e*/ 	.short	0x00ff


	//----- nvinfo : EIATTR_MERCURY_ISA_VERSION
	.align		4
        /*0040*/ 	.byte	0x03, 0x5f
        /*0042*/ 	.short	0x0101


	//----- nvinfo : EIATTR_VRC_CTA_INIT_COUNT
	.align		4
        /*0044*/ 	.byte	0x02, 0x4a
	.zero		1
	.zero		1


	//----- nvinfo : EIATTR_EXIT_INSTR_OFFSETS
	.align		4
        /*0048*/ 	.byte	0x04, 0x1c
        /*004a*/ 	.short	(.L_39 - .L_38)


	//   ....[0]....
.L_38:
        /*004c*/ 	.word	0x00000080


	//   ....[1]....
        /*0050*/ 	.word	0x00000100


	//----- nvinfo : EIATTR_CBANK_PARAM_SIZE
	.align		4
.L_39:
        /*0054*/ 	.byte	0x03, 0x19
        /*0056*/ 	.short	0x0014


	//----- nvinfo : EIATTR_PARAM_CBANK
	.align		4
        /*0058*/ 	.byte	0x04, 0x0a
        /*005a*/ 	.short	(.L_41 - .L_40)
	.align		4
.L_40:
        /*005c*/ 	.word	index@(.nv.constant0._Z13write_patternPjmj)
        /*0060*/ 	.short	0x0380
        /*0062*/ 	.short	0x0014


	//----- nvinfo : EIATTR_SW_WAR
	.align		4
.L_41:
        /*0064*/ 	.byte	0x04, 0x36
        /*0066*/ 	.short	(.L_43 - .L_42)
.L_42:
        /*0068*/ 	.word	0x00000008
.L_43:


//--------------------- .nv.callgraph             --------------------------
	.section	.nv.callgraph,"",@"SHT_CUDA_CALLGRAPH"
	.align	4
	.sectionentsize	8
	.align		4
        /*0000*/ 	.word	0x00000000
	.align		4
        /*0004*/ 	.word	0xffffffff
	.align		4
        /*0008*/ 	.word	0x00000000
	.align		4
        /*000c*/ 	.word	0xfffffffe
	.align		4
        /*0010*/ 	.word	0x00000000
	.align		4
        /*0014*/ 	.word	0xfffffffd
	.align		4
        /*0018*/ 	.word	0x00000000
	.align		4
        /*001c*/ 	.word	0xfffffffc


//--------------------- .text._Z13check_patternPjmjPi --------------------------
	.section	.text._Z13check_patternPjmjPi,"ax",@progbits
	.align	128
        .global         _Z13check_patternPjmjPi
        .type           _Z13check_patternPjmjPi,@function
        .size           _Z13check_patternPjmjPi,(.L_x_2 - _Z13check_patternPjmjPi)
        .other          _Z13check_patternPjmjPi,@"STO_CUDA_ENTRY STV_DEFAULT"
_Z13check_patternPjmjPi:
.text._Z13check_patternPjmjPi:
[----:B------:R-:W-:Y:S01]  /*0000*/  LDC R1, c[0x0][0x37c] ;  /* 0x0000df00ff017b82 */ /* 0x000fe20000000800 */
[----:B------:R-:W0:Y:S07]  /*0010*/  S2R R3, SR_TID.X ;  /* 0x0000000000037919 */ /* 0x000e2e0000002100 */
[----:B------:R-:W0:Y:S01]  /*0020*/  S2UR UR4, SR_CTAID.X ;  /* 0x00000000000479c3 */ /* 0x000e220000002500 */
[----:B------:R-:W1:Y:S07]  /*0030*/  LDCU.64 UR6, c[0x0][0x388] ;  /* 0x00007100ff0677ac */ /* 0x000e6e0008000a00 */
[----:B------:R-:W0:Y:S02]  /*0040*/  LDC R0, c[0x0][0x360] ;  /* 0x0000d800ff007b82 */ /* 0x000e240000000800 */
[----:B0-----:R-:W-:-:S05]  /*0050*/  IMAD R0, R0, UR4, R3 ;  /* 0x0000000400007c24 */ /* 0x001fca000f8e0203 */
[----:B-1----:R-:W-:-:S04]  /*0060*/  ISETP.GE.U32.AND P0, PT, R0, UR6, PT ;  /* 0x0000000600007c0c */ /* 0x002fc8000bf06070 */
[----:B------:R-:W-:-:S13]  /*0070*/  ISETP.GE.U32.AND.EX P0, PT, RZ, UR7, PT, P0 ;  /* 0x00000007ff007c0c */ /* 0x000fda000bf06100 */
[----:B------:R-:W-:Y:S05]  /*0080*/  @P0 EXIT ;  /* 0x000000000000094d */ /* 0x000fea0003800000 */
[----:B------:R-:W0:Y:S01]  /*0090*/  LDCU.64 UR6, c[0x0][0x380] ;  /* 0x00007000ff0677ac */ /* 0x000e220008000a00 */
[----:B------:R-:W1:Y:S01]  /*00a0*/  LDCU.64 UR4, c[0x0][0x358] ;  /* 0x00006b00ff0477ac */ /* 0x000e620008000a00 */
[C---:B0-----:R-:W-:Y:S01]  /*00b0*/  LEA R2, P0, R0.reuse, UR6, 0x2 ;  /* 0x0000000600027c11 */ /* 0x041fe2000f8010ff */
[----:B------:R-:W0:Y:S03]  /*00c0*/  LDCU UR6, c[0x0][0x390] ;  /* 0x00007200ff0677ac */ /* 0x000e260008000800 */
[----:B------:R-:W-:-:S05]  /*00d0*/  LEA.HI.X R3, R0, UR7, RZ, 0x2, P0 ;  /* 0x0000000700037c11 */ /* 0x000fca00080f14ff */
[----:B-1----:R-:W2:Y:S01]  /*00e0*/  LDG.E R2, desc[UR4][R2.64] ;  /* 0x0000000402027981 */ /* 0x002ea2000c1e1900 */
[----:B0-----:R-:W-:-:S05]  /*00f0*/  IADD3 R5, P0, PT, R0, UR6, RZ ;  /* 0x0000000600057c10 */ /* 0x001fca000ff1e0ff */
[----:B------:R-:W-:Y:S01]  /*0100*/  IMAD.X R0, RZ, RZ, RZ, P0 ;  /* 0x000000ffff007224 */ /* 0x000fe200000e06ff */
[----:B--2---:R-:W-:-:S04]  /*0110*/  ISETP.NE.U32.AND P0, PT, R5, R2, PT ;  /* 0x000000020500720c */ /* 0x004fc80003f05070 */
[----:B------:R-:W-:-:S13]  /*0120*/  ISETP.NE.AND.EX P0, PT, R0, RZ, PT, P0 ;  /* 0x000000ff0000720c */ /* 0x000fda0003f05300 */
[----:B------:R-:W-:Y:S05]  /*0130*/  @!P0 EXIT ;  /* 0x000000000000894d */ /* 0x000fea0003800000 */
[----:B------:R-:W0:Y:S01]  /*0140*/  S2R R0, SR_LANEID ;  /* 0x0000000000007919 */ /* 0x000e220000000000 */
[----:B------:R-:W1:Y:S01]  /*0150*/  LDC.64 R2, c[0x0][0x398] ;  /* 0x0000e600ff027b82 */ /* 0x000e620000000a00 */
[----:B------:R-:W-:Y:S02]  /*0160*/  VOTEU.ANY UR6, UPT, PT ;  /* 0x0000000000067886 */ /* 0x000fe400038e0100 */
[----:B------:R-:W-:Y:S02]  /*0170*/  UFLO.U32 UR7, UR6 ;  /* 0x00000006000772bd */ /* 0x000fe400080e0000 */
[----:B------:R-:W1:Y:S04]  /*0180*/  POPC R5, UR6 ;  /* 0x0000000600057d09 */ /* 0x000e680008000000 */
[----:B0-----:R-:W-:-:S13]  /*0190*/  ISETP.EQ.U32.AND P0, PT, R0, UR7, PT ;  /* 0x0000000700007c0c */ /* 0x001fda000bf02070 */
[----:B-1----:R-:W-:Y:S01]  /*01a0*/  @P0 REDG.E.ADD.STRONG.GPU desc[UR4][R2.64], R5 ;  /* 0x000000050200098e */ /* 0x002fe2000c12e104 */
[----:B------:R-:W-:Y:S05]  /*01b0*/  EXIT ;  /* 0x000000000000794d */ /* 0x000fea0003800000 */
.L_x_0:
[----:B------:R-:W-:-:S00]  /*01c0*/  BRA `(.L_x_0) ;  /* 0xfffffffc00fc7947 */ /* 0x000fc0000383ffff */
[----:B------:R-:W-:-:S00]  /*01d0*/  NOP ;  /* 0x0000000000007918 */ /* 0x000fc00000000000 */
        /* <DEDUP_REMOVED lines=10> */
.L_x_2:


//--------------------- .text._Z13write_patternPjmj --------------------------
	.section	.text._Z13write_patternPjmj,"ax",@progbits
	.align	128
        .global         _Z13write_patternPjmj
        .type           _Z13write_patternPjmj,@function
        .size           _Z13write_patternPjmj,(.L_x_3 - _Z13write_patternPjmj)
        .other          _Z13write_patternPjmj,@"STO_CUDA_ENTRY STV_DEFAULT"
_Z13write_patternPjmj:
.text._Z13write_patternPjmj:
        /* <DEDUP_REMOVED lines=10> */
[----:B------:R-:W1:Y:S01]  /*00a0*/  LDCU UR6, c[0x0][0x390] ;  /* 0x00007200ff0677ac */ /* 0x000e620008000800 */
[----:B------:R-:W2:Y:S01]  /*00b0*/  LDCU.64 UR4, c[0x0][0x358] ;  /* 0x00006b00ff0477ac */ /* 0x000ea20008000a00 */
[----:B0-----:R-:W-:-:S04]  /*00c0*/  LEA R2, P0, R0, UR8, 0x2 ;  /* 0x0000000800027c11 */ /* 0x001fc8000f8010ff */
[C---:B------:R-:W-:Y:S01]  /*00d0*/  LEA.HI.X R3, R0.reuse, UR9, RZ, 0x2, P0 ;  /* 0x0000000900037c11 */ /* 0x040fe200080f14ff */
[----:B-1----:R-:W-:-:S05]  /*00e0*/  VIADD R5, R0, UR6 ;  /* 0x0000000600057c36 */ /* 0x002fca0008000000 */
[----:B--2---:R-:W-:Y:S01]  /*00f0*/  STG.E desc[UR4][R2.64], R5 ;  /* 0x0000000502007986 */ /* 0x004fe2000c101904 */
[----:B------:R-:W-:Y:S05]  /*0100*/  EXIT ;  /* 0x000000000000794d */ /* 0x000fea0003800000 */
.L_x_1:
        /* <DEDUP_REMOVED lines=15> */
.L_x_3:


//--------------------- .nv.shared.reserved.0     --------------------------
	.section	.nv.shared.reserved.0,"aw",@nobits
	.weak		__nv_reservedSMEM_offset_0_alias
	.size		__nv_reservedSMEM_offset_0_alias, 0, 64
	.other		__nv_reservedSMEM_offset_0_alias,@"STO_CUDA_RESERVED_SHARED STV_DEFAULT"
__nv_reservedSMEM_offset_0_alias:
	.zero		0
	.zero		64


//--------------------- .nv.constant0._Z13check_patternPjmjPi --------------------------
	.section	.nv.constant0._Z13check_patternPjmjPi,"a",@progbits
	.sectionflags	@""
	.align	4
.nv.constant0._Z13check_patternPjmjPi:
	.zero		928


//--------------------- .nv.constant0._Z13write_patternPjmj --------------------------
	.section	.nv.constant0._Z13write_patternPjmj,"a",@progbits
	.sectionflags	@""
	.align	4
.nv.constant0._Z13write_patternPjmj:
	.zero		916


//--------------------- SYMBOLS --------------------------

	.type		.nv.reservedSmem.offset0,@object
	.size		.nv.reservedSmem.offset0,0x4
